//
// Generated by NVIDIA NVVM Compiler
//
// Compiler Build ID: CL-36424714
// Cuda compilation tools, release 13.0, V13.0.88
// Based on NVVM 20.0.0
//

.version 9.0
.target sm_100
.address_size 64

	// .globl	_Z15nmsKernelSimpleILi256EEvP4BBoxmS1_mf
// _ZZ15nmsKernelSimpleILi256EEvP4BBoxmS1_mfE9keptBoxes has been demoted

.visible .entry _Z15nmsKernelSimpleILi256EEvP4BBoxmS1_mf(
	.param .u64 .ptr .align 1 _Z15nmsKernelSimpleILi256EEvP4BBoxmS1_mf_param_0,
	.param .u64 _Z15nmsKernelSimpleILi256EEvP4BBoxmS1_mf_param_1,
	.param .u64 .ptr .align 1 _Z15nmsKernelSimpleILi256EEvP4BBoxmS1_mf_param_2,
	.param .u64 _Z15nmsKernelSimpleILi256EEvP4BBoxmS1_mf_param_3,
	.param .f32 _Z15nmsKernelSimpleILi256EEvP4BBoxmS1_mf_param_4
)
{
	.reg .pred 	%p<14>;
	.reg .b16 	%rs<5>;
	.reg .b32 	%r<13>;
	.reg .b32 	%f<36>;
	.reg .b64 	%rd<16>;
	// demoted variable
	.shared .align 1 .b8 _ZZ15nmsKernelSimpleILi256EEvP4BBoxmS1_mfE9keptBoxes[256];
	ld.param.u64 	%rd7, [_Z15nmsKernelSimpleILi256EEvP4BBoxmS1_mf_param_0];
	ld.param.u32 	%r1, [_Z15nmsKernelSimpleILi256EEvP4BBoxmS1_mf_param_1];
	ld.param.u64 	%rd5, [_Z15nmsKernelSimpleILi256EEvP4BBoxmS1_mf_param_2];
	ld.param.u64 	%rd6, [_Z15nmsKernelSimpleILi256EEvP4BBoxmS1_mf_param_3];
	ld.param.f32 	%f14, [_Z15nmsKernelSimpleILi256EEvP4BBoxmS1_mf_param_4];
	cvta.to.global.u64 	%rd1, %rd7;
	mov.u32 	%r2, %tid.x;
	setp.ge.s32 	%p1, %r2, %r1;
	mov.u32 	%r7, _ZZ15nmsKernelSimpleILi256EEvP4BBoxmS1_mfE9keptBoxes;
	add.s32 	%r3, %r7, %r2;
	@%p1 bra 	$L__BB0_2;
	mul.wide.u32 	%rd8, %r2, 16;
	add.s64 	%rd9, %rd1, %rd8;
	ld.global.f32 	%f32, [%rd9];
	ld.global.f32 	%f33, [%rd9+4];
	ld.global.f32 	%f34, [%rd9+8];
	ld.global.f32 	%f35, [%rd9+12];
	mov.b16 	%rs2, 1;
	st.shared.u8 	[%r3], %rs2;
	bra.uni 	$L__BB0_3;
$L__BB0_2:
	mov.b16 	%rs1, 0;
	st.shared.u8 	[%r3], %rs1;
$L__BB0_3:
	setp.lt.s32 	%p2, %r1, 1;
	setp.eq.s64 	%p3, %rd6, 0;
	or.pred  	%p4, %p2, %p3;
	@%p4 bra 	$L__BB0_13;
	sub.f32 	%f16, %f34, %f32;
	sub.f32 	%f17, %f35, %f33;
	mul.f32 	%f9, %f16, %f17;
	cvta.to.global.u64 	%rd2, %rd5;
	mov.b32 	%r12, 0;
	mov.b64 	%rd15, 0;
$L__BB0_5:
	mul.wide.s32 	%rd11, %r12, 16;
	add.s64 	%rd12, %rd1, %rd11;
	ld.global.f32 	%f10, [%rd12];
	ld.global.f32 	%f11, [%rd12+4];
	ld.global.f32 	%f12, [%rd12+8];
	ld.global.f32 	%f13, [%rd12+12];
	setp.le.s32 	%p5, %r2, %r12;
	@%p5 bra 	$L__BB0_8;
	max.f32 	%f18, %f10, %f32;
	max.f32 	%f19, %f11, %f33;
	min.f32 	%f20, %f12, %f34;
	min.f32 	%f21, %f13, %f35;
	sub.f32 	%f22, %f20, %f18;
	max.f32 	%f23, %f22, 0f00000000;
	sub.f32 	%f24, %f21, %f19;
	max.f32 	%f25, %f24, 0f00000000;
	mul.f32 	%f26, %f23, %f25;
	sub.f32 	%f27, %f12, %f10;
	sub.f32 	%f28, %f13, %f11;
	fma.rn.f32 	%f29, %f27, %f28, %f9;
	sub.f32 	%f30, %f29, %f26;
	div.rn.f32 	%f31, %f26, %f30;
	setp.leu.f32 	%p7, %f31, %f14;
	@%p7 bra 	$L__BB0_10;
	mov.b16 	%rs3, 0;
	st.shared.u8 	[%r3], %rs3;
	bra.uni 	$L__BB0_10;
$L__BB0_8:
	setp.ne.s32 	%p6, %r2, %r12;
	@%p6 bra 	$L__BB0_10;
	shl.b64 	%rd13, %rd15, 4;
	add.s64 	%rd14, %rd2, %rd13;
	st.global.f32 	[%rd14], %f10;
	st.global.f32 	[%rd14+4], %f11;
	st.global.f32 	[%rd14+8], %f12;
	st.global.f32 	[%rd14+12], %f13;
$L__BB0_10:
	bar.sync 	0;
$L__BB0_11:
	add.s32 	%r6, %r12, 1;
	add.s32 	%r10, %r7, %r12;
	ld.shared.u8 	%rs4, [%r10+1];
	setp.eq.s16 	%p8, %rs4, 0;
	setp.lt.s32 	%p9, %r6, %r1;
	and.pred  	%p10, %p8, %p9;
	mov.u32 	%r12, %r6;
	@%p10 bra 	$L__BB0_11;
	setp.lt.s32 	%p11, %r6, %r1;
	add.s64 	%rd15, %rd15, 1;
	setp.gt.u64 	%p12, %rd6, %rd15;
	and.pred  	%p13, %p11, %p12;
	mov.u32 	%r12, %r6;
	@%p13 bra 	$L__BB0_5;
$L__BB0_13:
	ret;

}


// ===== COMPILED SASS (sm_100) =====

	.target	sm_100

	.elftype	@"ET_EXEC"


//--------------------- .note.nv.tkinfo           --------------------------
	.section	.note.nv.tkinfo,"",@"SHT_NOTE"
	.sectionflags	@"SHF_NOTE_NV_TKINFO"
	.tkinfo
        /*0018*/ 	.word	0x00000002
        /*0030*/ 	.string	""
        /*0030*/ 	.string	"ptxas"
        /*0030*/ 	.string	"Cuda compilation tools, release 13.0, V13.0.88"
        /*0030*/ 	.string	"Build cuda_13.0.r13.0/compiler.36424714_0"
        /*0030*/ 	.string	"-arch sm_100 -m 64 "



//--------------------- .note.nv.cuinfo           --------------------------
	.section	.note.nv.cuinfo,"",@"SHT_NOTE"
	.sectionflags	@"SHF_NOTE_NV_CUINFO"
        /*0018*/ 	.short	0x0002
        /*001a*/ 	.short	0x0064
        /*001c*/ 	.short	0x0082
	.zero		2


//--------------------- .nv.info                  --------------------------
	.section	.nv.info,"",@"SHT_CUDA_INFO"
	.align	4


	//----- nvinfo : EIATTR_REGCOUNT
	.align		4
        /*0000*/ 	.byte	0x04, 0x2f
        /*0002*/ 	.short	(.L_1 - .L_0)
	.align		4
.L_0:
        /*0004*/ 	.word	index@(_Z15nmsKernelSimpleILi256EEvP4BBoxmS1_mf)
        /*0008*/ 	.word	0x00000016


	//----- nvinfo : EIATTR_FRAME_SIZE
	.align		4
.L_1:
        /*000c*/ 	.byte	0x04, 0x11
        /*000e*/ 	.short	(.L_3 - .L_2)
	.align		4
.L_2:
        /*0010*/ 	.word	index@($__internal_0_$__cuda_sm3x_div_rn_noftz_f32_slowpath)
        /*0014*/ 	.word	0x00000000


	//----- nvinfo : EIATTR_FRAME_SIZE
	.align		4
.L_3:
        /*0018*/ 	.byte	0x04, 0x11
        /*001a*/ 	.short	(.L_5 - .L_4)
	.align		4
.L_4:
        /*001c*/ 	.word	index@(_Z15nmsKernelSimpleILi256EEvP4BBoxmS1_mf)
        /*0020*/ 	.word	0x00000000


	//----- nvinfo : EIATTR_MIN_STACK_SIZE
	.align		4
.L_5:
        /*0024*/ 	.byte	0x04, 0x12
        /*0026*/ 	.short	(.L_7 - .L_6)
	.align		4
.L_6:
        /*0028*/ 	.word	index@(_Z15nmsKernelSimpleILi256EEvP4BBoxmS1_mf)
        /*002c*/ 	.word	0x00000000
.L_7:


//--------------------- .nv.compat                --------------------------
	.section	.nv.compat,"",@"SHT_CUDA_COMPAT_INFO"
	.align	4
        /*0000*/ 	.byte	0x02, 0x09, 0x00, 0x00, 0x02, 0x02, 0x01, 0x00, 0x02, 0x05, 0x05, 0x00, 0x03, 0x07, 0x01, 0x01
        /*0010*/ 	.byte	0x02, 0x03, 0x00, 0x00, 0x02, 0x06, 0x01, 0x00, 0x04, 0x0b, 0x08, 0x00, 0x01, 0x00, 0x00, 0x00
        /*0020*/ 	.byte	0x00, 0x00, 0x00, 0x00


//--------------------- .nv.info._Z15nmsKernelSimpleILi256EEvP4BBoxmS1_mf --------------------------
	.section	.nv.info._Z15nmsKernelSimpleILi256EEvP4BBoxmS1_mf,"",@"SHT_CUDA_INFO"
	.sectionflags	@""
	.align	4


	//----- nvinfo : EIATTR_CUDA_API_VERSION
	.align		4
        /*0000*/ 	.byte	0x04, 0x37
        /*0002*/ 	.short	(.L_9 - .L_8)
.L_8:
        /*0004*/ 	.word	0x00000082


	//----- nvinfo : EIATTR_KPARAM_INFO
	.align		4
.L_9:
        /*0008*/ 	.byte	0x04, 0x17
        /*000a*/ 	.short	(.L_11 - .L_10)
.L_10:
        /*000c*/ 	.word	0x00000000
        /*0010*/ 	.short	0x0004
        /*0012*/ 	.short	0x0020
        /*0014*/ 	.byte	0x00, 0xf0, 0x11, 0x00


	//----- nvinfo : EIATTR_KPARAM_INFO
	.align		4
.L_11:
        /*0018*/ 	.byte	0x04, 0x17
        /*001a*/ 	.short	(.L_13 - .L_12)
.L_12:
        /*001c*/ 	.word	0x00000000
        /*0020*/ 	.short	0x0003
        /*0022*/ 	.short	0x0018
        /*0024*/ 	.byte	0x00, 0xf0, 0x21, 0x00


	//----- nvinfo : EIATTR_KPARAM_INFO
	.align		4
.L_13:
        /*0028*/ 	.byte	0x04, 0x17
        /*002a*/ 	.short	(.L_15 - .L_14)
.L_14:
        /*002c*/ 	.word	0x00000000
        /*0030*/ 	.short	0x0002
        /*0032*/ 	.short	0x0010
        /*0034*/ 	.byte	0x00, 0xf5, 0x21, 0x00


	//----- nvinfo : EIATTR_KPARAM_INFO
	.align		4
.L_15:
        /*0038*/ 	.byte	0x04, 0x17
        /*003a*/ 	.short	(.L_17 - .L_16)
.L_16:
        /*003c*/ 	.word	0x00000000
        /*0040*/ 	.short	0x0001
        /*0042*/ 	.short	0x0008
        /*0044*/ 	.byte	0x00, 0xf0, 0x21, 0x00


	//----- nvinfo : EIATTR_KPARAM_INFO
	.align		4
.L_17:
        /*0048*/ 	.byte	0x04, 0x17
        /*004a*/ 	.short	(.L_19 - .L_18)
.L_18:
        /*004c*/ 	.word	0x00000000
        /*0050*/ 	.short	0x0000
        /*0052*/ 	.short	0x0000
        /*0054*/ 	.byte	0x00, 0xf5, 0x21, 0x00


	//----- nvinfo : EIATTR_SPARSE_MMA_MASK
	.align		4
.L_19:
        /*0058*/ 	.byte	0x03, 0x50
        /*005a*/ 	.short	0x0000


	//----- nvinfo : EIATTR_MAXREG_COUNT
	.align		4
        /*005c*/ 	.byte	0x03, 0x1b
        /*005e*/ 	.short	0x00ff


	//----- nvinfo : EIATTR_NUM_BARRIERS
	.align		4
        /*0060*/ 	.byte	0x02, 0x4c
        /*0062*/ 	.byte	0x01
	.zero		1


	//----- nvinfo : EIATTR_MERCURY_ISA_VERSION
	.align		4
        /*0064*/ 	.byte	0x03, 0x5f
        /*0066*/ 	.short	0x0101


	//----- nvinfo : EIATTR_VRC_CTA_INIT_COUNT
	.align		4
        /*0068*/ 	.byte	0x02, 0x4a
	.zero		1
	.zero		1


	//----- nvinfo : EIATTR_EXIT_INSTR_OFFSETS
	.align		4
        /*006c*/ 	.byte	0x04, 0x1c
        /*006e*/ 	.short	(.L_21 - .L_20)


	//   ....[0]....
.L_20:
        /*0070*/ 	.word	0x00000150


	//   ....[1]....
        /*0074*/ 	.word	0x000005b0


	//----- nvinfo : EIATTR_CRS_STACK_SIZE
	.align		4
.L_21:
        /*0078*/ 	.byte	0x04, 0x1e
        /*007a*/ 	.short	(.L_23 - .L_22)
.L_22:
        /*007c*/ 	.word	0x00000000


	//----- nvinfo : EIATTR_CBANK_PARAM_SIZE
	.align		4
.L_23:
        /*0080*/ 	.byte	0x03, 0x19
        /*0082*/ 	.short	0x0024


	//----- nvinfo : EIATTR_PARAM_CBANK
	.align		4
        /*0084*/ 	.byte	0x04, 0x0a
        /*0086*/ 	.short	(.L_25 - .L_24)
	.align		4
.L_24:
        /*0088*/ 	.word	index@(.nv.constant0._Z15nmsKernelSimpleILi256EEvP4BBoxmS1_mf)
        /*008c*/ 	.short	0x0380
        /*008e*/ 	.short	0x0024


	//----- nvinfo : EIATTR_SW_WAR
	.align		4
.L_25:
        /*0090*/ 	.byte	0x04, 0x36
        /*0092*/ 	.short	(.L_27 - .L_26)
.L_26:
        /*0094*/ 	.word	0x00000008
.L_27:


//--------------------- .nv.callgraph             --------------------------
	.section	.nv.callgraph,"",@"SHT_CUDA_CALLGRAPH"
	.align	4
	.sectionentsize	8
	.align		4
        /*0000*/ 	.word	0x00000000
	.align		4
        /*0004*/ 	.word	0xffffffff
	.align		4
        /*0008*/ 	.word	0x00000000
	.align		4
        /*000c*/ 	.word	0xfffffffe
	.align		4
        /*0010*/ 	.word	0x00000000
	.align		4
        /*0014*/ 	.word	0xfffffffd
	.align		4
        /*0018*/ 	.word	0x00000000
	.align		4
        /*001c*/ 	.word	0xfffffffc


//--------------------- .text._Z15nmsKernelSimpleILi256EEvP4BBoxmS1_mf --------------------------
	.section	.text._Z15nmsKernelSimpleILi256EEvP4BBoxmS1_mf,"ax",@progbits
	.align	128
        .global         _Z15nmsKernelSimpleILi256EEvP4BBoxmS1_mf
        .type           _Z15nmsKernelSimpleILi256EEvP4BBoxmS1_mf,@function
        .size           _Z15nmsKernelSimpleILi256EEvP4BBoxmS1_mf,(.L_x_19 - _Z15nmsKernelSimpleILi256EEvP4BBoxmS1_mf)
        .other          _Z15nmsKernelSimpleILi256EEvP4BBoxmS1_mf,@"STO_CUDA_ENTRY STV_DEFAULT"
_Z15nmsKernelSimpleILi256EEvP4BBoxmS1_mf:
.text._Z15nmsKernelSimpleILi256EEvP4BBoxmS1_mf:
[----:B------:R-:W-:Y:S01]  /*0000*/  LDC R1, c[0x0][0x37c] ;  /* 0x0000df00ff017b82 */ /* 0x000fe20000000800 */
[----:B------:R-:W0:Y:S07]  /*0010*/  S2R R2, SR_TID.X ;  /* 0x0000000000027919 */ /* 0x000e2e0000002100 */
[----:B------:R-:W0:Y:S01]  /*0020*/  LDC R3, c[0x0][0x388] ;  /* 0x0000e200ff037b82 */ /* 0x000e220000000800 */
[----:B------:R-:W1:Y:S07]  /*0030*/  LDCU.64 UR6, c[0x0][0x358] ;  /* 0x00006b00ff0677ac */ /* 0x000e6e0008000a00 */
[----:B------:R-:W2:Y:S01]  /*0040*/  LDC.64 R10, c[0x0][0x398] ;  /* 0x0000e600ff0a7b82 */ /* 0x000ea20000000a00 */
[----:B0-----:R-:W-:-:S13]  /*0050*/  ISETP.GE.AND P1, PT, R2, R3, PT ;  /* 0x000000030200720c */ /* 0x001fda0003f26270 */
[----:B------:R-:W0:Y:S02]  /*0060*/  @!P1 LDC.64 R8, c[0x0][0x380] ;  /* 0x0000e000ff089b82 */ /* 0x000e240000000a00 */
[----:B0-----:R-:W-:-:S05]  /*0070*/  @!P1 IMAD.WIDE.U32 R8, R2, 0x10, R8 ;  /* 0x0000001002089825 */ /* 0x001fca00078e0008 */
[----:B-1----:R0:W5:Y:S04]  /*0080*/  @!P1 LDG.E R4, desc[UR6][R8.64] ;  /* 0x0000000608049981 */ /* 0x002168000c1e1900 */
[----:B------:R0:W5:Y:S04]  /*0090*/  @!P1 LDG.E R5, desc[UR6][R8.64+0x4] ;  /* 0x0000040608059981 */ /* 0x000168000c1e1900 */
[----:B------:R0:W5:Y:S04]  /*00a0*/  @!P1 LDG.E R7, desc[UR6][R8.64+0x8] ;  /* 0x0000080608079981 */ /* 0x000168000c1e1900 */
[----:B------:R0:W5:Y:S01]  /*00b0*/  @!P1 LDG.E R6, desc[UR6][R8.64+0xc] ;  /* 0x00000c0608069981 */ /* 0x000162000c1e1900 */
[----:B------:R-:W1:Y:S01]  /*00c0*/  S2UR UR5, SR_CgaCtaId ;  /* 0x00000000000579c3 */ /* 0x000e620000008800 */
[----:B--2---:R-:W-:Y:S01]  /*00d0*/  ISETP.NE.U32.AND P0, PT, R10, RZ, PT ;  /* 0x000000ff0a00720c */ /* 0x004fe20003f05070 */
[----:B------:R-:W-:Y:S01]  /*00e0*/  UMOV UR4, 0x400 ;  /* 0x0000040000047882 */ /* 0x000fe20000000000 */
[----:B------:R-:W-:-:S02]  /*00f0*/  IMAD.MOV.U32 R0, RZ, RZ, 0x1 ;  /* 0x00000001ff007424 */ /* 0x000fc400078e00ff */
[----:B------:R-:W-:-:S04]  /*0100*/  ISETP.NE.AND.EX P0, PT, R11, RZ, PT, P0 ;  /* 0x000000ff0b00720c */ /* 0x000fc80003f05300 */
[----:B------:R-:W-:Y:S01]  /*0110*/  ISETP.LT.OR P0, PT, R3, 0x1, !P0 ;  /* 0x000000010300780c */ /* 0x000fe20004701670 */
[----:B-1----:R-:W-:-:S09]  /*0120*/  ULEA UR4, UR5, UR4, 0x18 ;  /* 0x0000000405047291 */ /* 0x002fd2000f8ec0ff */
[----:B------:R0:W-:Y:S04]  /*0130*/  @!P1 STS.U8 [R2+UR4], R0 ;  /* 0x0000000002009988 */ /* 0x0001e80008000004 */
[----:B------:R0:W-:Y:S01]  /*0140*/  @P1 STS.U8 [R2+UR4], RZ ;  /* 0x000000ff02001988 */ /* 0x0001e20008000004 */
[----:B------:R-:W-:Y:S05]  /*0150*/  @P0 EXIT ;  /* 0x000000000000094d */ /* 0x000fea0003800000 */
[----:B-----5:R-:W-:Y:S01]  /*0160*/  FADD R10, -R4, R7 ;  /* 0x00000007040a7221 */ /* 0x020fe20000000100 */
[----:B------:R-:W-:Y:S01]  /*0170*/  FADD R3, -R5, R6 ;  /* 0x0000000605037221 */ /* 0x000fe20000000100 */
[----:B0-----:R-:W-:Y:S01]  /*0180*/  CS2R R8, SRZ ;  /* 0x0000000000087805 */ /* 0x001fe2000001ff00 */
[----:B------:R-:W-:Y:S02]  /*0190*/  IMAD.MOV.U32 R11, RZ, RZ, RZ ;  /* 0x000000ffff0b7224 */ /* 0x000fe400078e00ff */
[----:B------:R-:W-:-:S07]  /*01a0*/  FMUL R10, R10, R3 ;  /* 0x000000030a0a7220 */ /* 0x000fce0000400000 */
.L_x_6:
[----:B0-----:R-:W0:Y:S02]  /*01b0*/  LDC.64 R12, c[0x0][0x380] ;  /* 0x0000e000ff0c7b82 */ /* 0x001e240000000a00 */
[----:B0-----:R-:W-:-:S05]  /*01c0*/  IMAD.WIDE R12, R9, 0x10, R12 ;  /* 0x00000010090c7825 */ /* 0x001fca00078e020c */
[----:B------:R0:W5:Y:S04]  /*01d0*/  LDG.E R15, desc[UR6][R12.64] ;  /* 0x000000060c0f7981 */ /* 0x000168000c1e1900 */
[----:B------:R0:W5:Y:S04]  /*01e0*/  LDG.E R14, desc[UR6][R12.64+0x4] ;  /* 0x000004060c0e7981 */ /* 0x000168000c1e1900 */
[----:B------:R0:W5:Y:S04]  /*01f0*/  LDG.E R16, desc[UR6][R12.64+0x8] ;  /* 0x000008060c107981 */ /* 0x000168000c1e1900 */
[----:B------:R0:W5:Y:S01]  /*0200*/  LDG.E R17, desc[UR6][R12.64+0xc] ;  /* 0x00000c060c117981 */ /* 0x000162000c1e1900 */
[----:B------:R-:W-:Y:S01]  /*0210*/  ISETP.GT.AND P0, PT, R2, R9, PT ;  /* 0x000000090200720c */ /* 0x000fe20003f04270 */
[----:B------:R-:W-:-:S12]  /*0220*/  BSSY.RECONVERGENT B0, `(.L_x_0) ;  /* 0x0000029000007945 */ /* 0x000fd80003800200 */
[----:B01----:R-:W-:Y:S05]  /*0230*/  @!P0 BRA `(.L_x_1) ;  /* 0x00000000007c8947 */ /* 0x003fea0003800000 */
[----:B-----5:R-:W-:Y:S01]  /*0240*/  FMNMX R0, R4, R15, !PT ;  /* 0x0000000f04007209 */ /* 0x020fe20007800000 */
[----:B------:R-:W-:Y:S01]  /*0250*/  BSSY.RECONVERGENT B1, `(.L_x_2) ;  /* 0x0000018000017945 */ /* 0x000fe20003800200 */
[----:B------:R-:W-:Y:S02]  /*0260*/  FMNMX R13, R7, R16, PT ;  /* 0x00000010070d7209 */ /* 0x000fe40003800000 */
[----:B------:R-:W-:Y:S02]  /*0270*/  FMNMX R3, R5, R14, !PT ;  /* 0x0000000e05037209 */ /* 0x000fe40007800000 */
[----:B------:R-:W-:Y:S01]  /*0280*/  FMNMX R12, R6, R17, PT ;  /* 0x00000011060c7209 */ /* 0x000fe20003800000 */
[----:B------:R-:W-:Y:S01]  /*0290*/  FADD R0, -R0, R13 ;  /* 0x0000000d00007221 */ /* 0x000fe20000000100 */
[----:B------:R-:W-:-:S03]  /*02a0*/  FADD R13, -R15, R16 ;  /* 0x000000100f0d7221 */ /* 0x000fc60000000100 */
[----:B------:R-:W-:Y:S01]  /*02b0*/  FADD R3, -R3, R12 ;  /* 0x0000000c03037221 */ /* 0x000fe20000000100 */
[----:B------:R-:W-:Y:S01]  /*02c0*/  FMNMX R0, RZ, R0, !PT ;  /* 0x00000000ff007209 */ /* 0x000fe20007800000 */
[----:B------:R-:W-:-:S03]  /*02d0*/  FADD R12, -R14, R17 ;  /* 0x000000110e0c7221 */ /* 0x000fc60000000100 */
[----:B------:R-:W-:Y:S01]  /*02e0*/  FMNMX R3, RZ, R3, !PT ;  /* 0x00000003ff037209 */ /* 0x000fe20007800000 */
[----:B------:R-:W-:-:S04]  /*02f0*/  FFMA R13, R13, R12, R10 ;  /* 0x0000000c0d0d7223 */ /* 0x000fc8000000000a */
[----:B------:R-:W-:-:S04]  /*0300*/  FMUL R0, R0, R3 ;  /* 0x0000000300007220 */ /* 0x000fc80000400000 */
[----:B------:R-:W-:-:S04]  /*0310*/  FADD R16, -R0, R13 ;  /* 0x0000000d00107221 */ /* 0x000fc80000000100 */
[----:B------:R-:W0:Y:S08]  /*0320*/  MUFU.RCP R3, R16 ;  /* 0x0000001000037308 */ /* 0x000e300000001000 */
[----:B------:R-:W1:Y:S01]  /*0330*/  FCHK P0, R0, R16 ;  /* 0x0000001000007302 */ /* 0x000e620000000000 */
[----:B0-----:R-:W-:-:S04]  /*0340*/  FFMA R12, -R16, R3, 1 ;  /* 0x3f800000100c7423 */ /* 0x001fc80000000103 */
[----:B------:R-:W-:-:S04]  /*0350*/  FFMA R3, R3, R12, R3 ;  /* 0x0000000c03037223 */ /* 0x000fc80000000003 */
[----:B------:R-:W-:-:S04]  /*0360*/  FFMA R12, R0, R3, RZ ;  /* 0x00000003000c7223 */ /* 0x000fc800000000ff */
[----:B------:R-:W-:-:S04]  /*0370*/  FFMA R13, -R16, R12, R0 ;  /* 0x0000000c100d7223 */ /* 0x000fc80000000100 */
[----:B------:R-:W-:Y:S01]  /*0380*/  FFMA R3, R3, R13, R12 ;  /* 0x0000000d03037223 */ /* 0x000fe2000000000c */
[----:B-1----:R-:W-:Y:S06]  /*0390*/  @!P0 BRA `(.L_x_3) ;  /* 0x00000000000c8947 */ /* 0x002fec0003800000 */
[----:B------:R-:W-:-:S07]  /*03a0*/  MOV R12, 0x3c0 ;  /* 0x000003c0000c7802 */ /* 0x000fce0000000f00 */
[----:B------:R-:W-:Y:S05]  /*03b0*/  CALL.REL.NOINC `($__internal_0_$__cuda_sm3x_div_rn_noftz_f32_slowpath) ;  /* 0x0000000000807944 */ /* 0x000fea0003c00000 */
[----:B------:R-:W-:-:S07]  /*03c0*/  IMAD.MOV.U32 R3, RZ, RZ, R0 ;  /* 0x000000ffff037224 */ /* 0x000fce00078e0000 */
.L_x_3:
[----:B------:R-:W-:Y:S05]  /*03d0*/  BSYNC.RECONVERGENT B1 ;  /* 0x0000000000017941 */ /* 0x000fea0003800200 */
.L_x_2:
[----:B------:R-:W0:Y:S02]  /*03e0*/  LDCU UR5, c[0x0][0x3a0] ;  /* 0x00007400ff0577ac */ /* 0x000e240008000800 */
[----:B0-----:R-:W-:-:S13]  /*03f0*/  FSETP.GT.AND P0, PT, R3, UR5, PT ;  /* 0x0000000503007c0b */ /* 0x001fda000bf04000 */
[----:B------:R-:W-:Y:S05]  /*0400*/  @!P0 BRA `(.L_x_4) ;  /* 0x0000000000288947 */ /* 0x000fea0003800000 */
[----:B------:R1:W-:Y:S01]  /*0410*/  STS.U8 [R2+UR4], RZ ;  /* 0x000000ff02007988 */ /* 0x0003e20008000004 */
[----:B------:R-:W-:Y:S05]  /*0420*/  BRA `(.L_x_4) ;  /* 0x0000000000207947 */ /* 0x000fea0003800000 */
.L_x_1:
[----:B------:R-:W-:-:S13]  /*0430*/  ISETP.NE.AND P0, PT, R2, R9, PT ;  /* 0x000000090200720c */ /* 0x000fda0003f05270 */
[----:B------:R-:W0:Y:S02]  /*0440*/  @!P0 LDC.64 R12, c[0x0][0x390] ;  /* 0x0000e400ff0c8b82 */ /* 0x000e240000000a00 */
[----:B0-----:R-:W-:-:S04]  /*0450*/  @!P0 LEA R12, P1, R8, R12, 0x4 ;  /* 0x0000000c080c8211 */ /* 0x001fc800078220ff */
[----:B------:R-:W-:-:S05]  /*0460*/  @!P0 LEA.HI.X R13, R8, R13, R11, 0x4, P1 ;  /* 0x0000000d080d8211 */ /* 0x000fca00008f240b */
[----:B-----5:R0:W-:Y:S04]  /*0470*/  @!P0 STG.E desc[UR6][R12.64], R15 ;  /* 0x0000000f0c008986 */ /* 0x0201e8000c101906 */
[----:B------:R0:W-:Y:S04]  /*0480*/  @!P0 STG.E desc[UR6][R12.64+0x4], R14 ;  /* 0x0000040e0c008986 */ /* 0x0001e8000c101906 */
[----:B------:R0:W-:Y:S04]  /*0490*/  @!P0 STG.E desc[UR6][R12.64+0x8], R16 ;  /* 0x000008100c008986 */ /* 0x0001e8000c101906 */
[----:B------:R0:W-:Y:S02]  /*04a0*/  @!P0 STG.E desc[UR6][R12.64+0xc], R17 ;  /* 0x00000c110c008986 */ /* 0x0001e4000c101906 */
.L_x_4:
[----:B------:R-:W-:Y:S05]  /*04b0*/  BSYNC.RECONVERGENT B0 ;  /* 0x0000000000007941 */ /* 0x000fea0003800200 */
.L_x_0:
[----:B------:R-:W-:Y:S06]  /*04c0*/  BAR.SYNC.DEFER_BLOCKING 0x0 ;  /* 0x0000000000007b1d */ /* 0x000fec0000010000 */
[----:B------:R-:W2:Y:S01]  /*04d0*/  LDCU UR5, c[0x0][0x388] ;  /* 0x00007100ff0577ac */ /* 0x000ea20008000800 */
[----:B------:R-:W-:Y:S01]  /*04e0*/  NOP ;  /* 0x0000000000007918 */ /* 0x000fe20000000000 */
.L_x_5:
[----:B------:R3:W4:Y:S02]  /*04f0*/  LDS.U8 R0, [R9+UR4+0x1] ;  /* 0x0000010409007984 */ /* 0x0007240008000000 */
[----:B---3--:R-:W-:-:S05]  /*0500*/  VIADD R9, R9, 0x1 ;  /* 0x0000000109097836 */ /* 0x008fca0000000000 */
[----:B--2---:R-:W-:Y:S02]  /*0510*/  ISETP.GE.AND P0, PT, R9, UR5, PT ;  /* 0x0000000509007c0c */ /* 0x004fe4000bf06270 */
[----:B----4-:R-:W-:-:S13]  /*0520*/  ISETP.EQ.AND P1, PT, R0, RZ, PT ;  /* 0x000000ff0000720c */ /* 0x010fda0003f22270 */
[----:B------:R-:W-:Y:S05]  /*0530*/  @!P0 BRA P1, `(.L_x_5) ;  /* 0xfffffffc00ec8947 */ /* 0x000fea000083ffff */
[----:B------:R-:W2:Y:S01]  /*0540*/  LDCU.64 UR8, c[0x0][0x398] ;  /* 0x00007300ff0877ac */ /* 0x000ea20008000a00 */
[----:B------:R-:W-:Y:S02]  /*0550*/  IADD3 R8, P0, PT, R8, 0x1, RZ ;  /* 0x0000000108087810 */ /* 0x000fe40007f1e0ff */
[----:B------:R-:W-:-:S03]  /*0560*/  ISETP.LT.AND P1, PT, R9, UR5, PT ;  /* 0x0000000509007c0c */ /* 0x000fc6000bf21270 */
[----:B------:R-:W-:Y:S01]  /*0570*/  IMAD.X R11, RZ, RZ, R11, P0 ;  /* 0x000000ffff0b7224 */ /* 0x000fe200000e060b */
[----:B--2---:R-:W-:-:S04]  /*0580*/  ISETP.GE.U32.AND P0, PT, R8, UR8, PT ;  /* 0x0000000808007c0c */ /* 0x004fc8000bf06070 */
[----:B------:R-:W-:-:S13]  /*0590*/  ISETP.GE.U32.AND.EX P0, PT, R11, UR9, PT, P0 ;  /* 0x000000090b007c0c */ /* 0x000fda000bf06100 */
[----:B------:R-:W-:Y:S05]  /*05a0*/  @!P0 BRA P1, `(.L_x_6) ;  /* 0xfffffffc00008947 */ /* 0x000fea000083ffff */
[----:B------:R-:W-:Y:S05]  /*05b0*/  EXIT ;  /* 0x000000000000794d */ /* 0x000fea0003800000 */
        .weak           $__internal_0_$__cuda_sm3x_div_rn_noftz_f32_slowpath
        .type           $__internal_0_$__cuda_sm3x_div_rn_noftz_f32_slowpath,@function
        .size           $__internal_0_$__cuda_sm3x_div_rn_noftz_f32_slowpath,(.L_x_19 - $__internal_0_$__cuda_sm3x_div_rn_noftz_f32_slowpath)
$__internal_0_$__cuda_sm3x_div_rn_noftz_f32_slowpath:
[----:B------:R-:W-:Y:S01]  /*05c0*/  SHF.R.U32.HI R14, RZ, 0x17, R16 ;  /* 0x00000017ff0e7819 */ /* 0x000fe20000011610 */
[----:B------:R-:W-:Y:S01]  /*05d0*/  BSSY.RECONVERGENT B2, `(.L_x_7) ;  /* 0x0000064000027945 */ /* 0x000fe20003800200 */
[--C-:B------:R-:W-:Y:S01]  /*05e0*/  SHF.R.U32.HI R3, RZ, 0x17, R0.reuse ;  /* 0x00000017ff037819 */ /* 0x100fe20000011600 */
[----:B------:R-:W-:Y:S01]  /*05f0*/  IMAD.MOV.U32 R15, RZ, RZ, R0 ;  /* 0x000000ffff0f7224 */ /* 0x000fe200078e0000 */
[----:B------:R-:W-:Y:S02]  /*0600*/  LOP3.LUT R14, R14, 0xff, RZ, 0xc0, !PT ;  /* 0x000000ff0e0e7812 */ /* 0x000fe400078ec0ff */
[----:B------:R-:W-:-:S03]  /*0610*/  LOP3.LUT R18, R3, 0xff, RZ, 0xc0, !PT ;  /* 0x000000ff03127812 */ /* 0x000fc600078ec0ff */
[----:B------:R-:W-:Y:S02]  /*0620*/  VIADD R19, R14, 0xffffffff ;  /* 0xffffffff0e137836 */ /* 0x000fe40000000000 */
[----:B------:R-:W-:-:S03]  /*0630*/  VIADD R17, R18, 0xffffffff ;  /* 0xffffffff12117836 */ /* 0x000fc60000000000 */
[----:B------:R-:W-:-:S04]  /*0640*/  ISETP.GT.U32.AND P0, PT, R19, 0xfd, PT ;  /* 0x000000fd1300780c */ /* 0x000fc80003f04070 */
[----:B------:R-:W-:-:S13]  /*0650*/  ISETP.GT.U32.OR P0, PT, R17, 0xfd, P0 ;  /* 0x000000fd1100780c */ /* 0x000fda0000704470 */
[----:B------:R-:W-:Y:S01]  /*0660*/  @!P0 IMAD.MOV.U32 R13, RZ, RZ, RZ ;  /* 0x000000ffff0d8224 */ /* 0x000fe200078e00ff */
[----:B------:R-:W-:Y:S06]  /*0670*/  @!P0 BRA `(.L_x_8) ;  /* 0x0000000000608947 */ /* 0x000fec0003800000 */
[----:B------:R-:W-:Y:S01]  /*0680*/  FSETP.GTU.FTZ.AND P0, PT, |R0|, +INF , PT ;  /* 0x7f8000000000780b */ /* 0x000fe20003f1c200 */
[----:B------:R-:W-:Y:S01]  /*0690*/  IMAD.MOV.U32 R3, RZ, RZ, R16 ;  /* 0x000000ffff037224 */ /* 0x000fe200078e0010 */
[----:B------:R-:W-:-:S04]  /*06a0*/  FSETP.GTU.FTZ.AND P1, PT, |R16|, +INF , PT ;  /* 0x7f8000001000780b */ /* 0x000fc80003f3c200 */
[----:B------:R-:W-:-:S13]  /*06b0*/  PLOP3.LUT P0, PT, P0, P1, PT, 0xf8, 0x8f ;  /* 0x00000000008f781c */ /* 0x000fda0000703f70 */
[----:B------:R-:W-:Y:S05]  /*06c0*/  @P0 BRA `(.L_x_9) ;  /* 0x00000004004c0947 */ /* 0x000fea0003800000 */
[----:B------:R-:W-:-:S13]  /*06d0*/  LOP3.LUT P0, RZ, R16, 0x7fffffff, R15, 0xc8, !PT ;  /* 0x7fffffff10ff7812 */ /* 0x000fda000780c80f */
[----:B------:R-:W-:Y:S05]  /*06e0*/  @!P0 BRA `(.L_x_10) ;  /* 0x00000004003c8947 */ /* 0x000fea0003800000 */
[C---:B------:R-:W-:Y:S02]  /*06f0*/  FSETP.NEU.FTZ.AND P2, PT, |R0|.reuse, +INF , PT ;  /* 0x7f8000000000780b */ /* 0x040fe40003f5d200 */
[----:B------:R-:W-:Y:S02]  /*0700*/  FSETP.NEU.FTZ.AND P1, PT, |R3|, +INF , PT ;  /* 0x7f8000000300780b */ /* 0x000fe40003f3d200 */
[----:B------:R-:W-:-:S11]  /*0710*/  FSETP.NEU.FTZ.AND P0, PT, |R0|, +INF , PT ;  /* 0x7f8000000000780b */ /* 0x000fd60003f1d200 */
[----:B------:R-:W-:Y:S05]  /*0720*/  @!P1 BRA !P2, `(.L_x_10) ;  /* 0x00000004002c9947 */ /* 0x000fea0005000000 */
[----:B------:R-:W-:-:S04]  /*0730*/  LOP3.LUT P2, RZ, R15, 0x7fffffff, RZ, 0xc0, !PT ;  /* 0x7fffffff0fff7812 */ /* 0x000fc8000784c0ff */
[----:B------:R-:W-:-:S13]  /*0740*/  PLOP3.LUT P1, PT, P1, P2, PT, 0x2f, 0xf2 ;  /* 0x0000000000f2781c */ /* 0x000fda0000f24577 */
[----:B------:R-:W-:Y:S05]  /*0750*/  @P1 BRA `(.L_x_11) ;  /* 0x0000000400181947 */ /* 0x000fea0003800000 */
[----:B------:R-:W-:-:S04]  /*0760*/  LOP3.LUT P1, RZ, R16, 0x7fffffff, RZ, 0xc0, !PT ;  /* 0x7fffffff10ff7812 */ /* 0x000fc8000782c0ff */
[----:B------:R-:W-:-:S13]  /*0770*/  PLOP3.LUT P0, PT, P0, P1, PT, 0x2f, 0xf2 ;  /* 0x0000000000f2781c */ /* 0x000fda0000702577 */
[----:B------:R-:W-:Y:S05]  /*0780*/  @P0 BRA `(.L_x_12) ;  /* 0x0000000400000947 */ /* 0x000fea0003800000 */
[----:B------:R-:W-:Y:S02]  /*0790*/  ISETP.GE.AND P0, PT, R17, RZ, PT ;  /* 0x000000ff1100720c */ /* 0x000fe40003f06270 */
[----:B------:R-:W-:-:S11]  /*07a0*/  ISETP.GE.AND P1, PT, R19, RZ, PT ;  /* 0x000000ff1300720c */ /* 0x000fd60003f26270 */
[----:B------:R-:W-:Y:S02]  /*07b0*/  @P0 IMAD.MOV.U32 R13, RZ, RZ, RZ ;  /* 0x000000ffff0d0224 */ /* 0x000fe400078e00ff */
[----:B------:R-:W-:Y:S01]  /*07c0*/  @!P0 FFMA R15, R0, 1.84467440737095516160e+19, RZ ;  /* 0x5f800000000f8823 */ /* 0x000fe200000000ff */
[----:B------:R-:W-:Y:S02]  /*07d0*/  @!P0 IMAD.MOV.U32 R13, RZ, RZ, -0x40 ;  /* 0xffffffc0ff0d8424 */ /* 0x000fe400078e00ff */
[----:B------:R-:W-:Y:S02]  /*07e0*/  @!P1 FFMA R16, R3, 1.84467440737095516160e+19, RZ ;  /* 0x5f80000003109823 */ /* 0x000fe400000000ff */
[----:B------:R-:W-:-:S07]  /*07f0*/  @!P1 VIADD R13, R13, 0x40 ;  /* 0x000000400d0d9836 */ /* 0x000fce0000000000 */
.L_x_8:
[----:B------:R-:W-:Y:S01]  /*0800*/  LEA R3, R14, 0xc0800000, 0x17 ;  /* 0xc08000000e037811 */ /* 0x000fe200078eb8ff */
[----:B------:R-:W-:Y:S04]  /*0810*/  BSSY.RECONVERGENT B3, `(.L_x_13) ;  /* 0x0000036000037945 */ /* 0x000fe80003800200 */
[----:B------:R-:W-:Y:S02]  /*0820*/  IMAD.IADD R17, R16, 0x1, -R3 ;  /* 0x0000000110117824 */ /* 0x000fe400078e0a03 */
[----:B------:R-:W-:Y:S02]  /*0830*/  VIADD R16, R18, 0xffffff81 ;  /* 0xffffff8112107836 */ /* 0x000fe40000000000 */
[----:B------:R-:W0:Y:S01]  /*0840*/  MUFU.RCP R3, R17 ;  /* 0x0000001100037308 */ /* 0x000e220000001000 */
[----:B------:R-:W-:Y:S01]  /*0850*/  FADD.FTZ R19, -R17, -RZ ;  /* 0x800000ff11137221 */ /* 0x000fe20000010100 */
[C---:B------:R-:W-:Y:S01]  /*0860*/  IMAD R0, R16.reuse, -0x800000, R15 ;  /* 0xff80000010007824 */ /* 0x040fe200078e020f */
[----:B------:R-:W-:-:S05]  /*0870*/  IADD3 R16, PT, PT, R16, 0x7f, -R14 ;  /* 0x0000007f10107810 */ /* 0x000fca0007ffe80e */
[----:B------:R-:W-:Y:S02]  /*0880*/  IMAD.IADD R13, R16, 0x1, R13 ;  /* 0x00000001100d7824 */ /* 0x000fe400078e020d */
[----:B0-----:R-:W-:-:S04]  /*0890*/  FFMA R18, R3, R19, 1 ;  /* 0x3f80000003127423 */ /* 0x001fc80000000013 */
[----:B------:R-:W-:-:S04]  /*08a0*/  FFMA R3, R3, R18, R3 ;  /* 0x0000001203037223 */ /* 0x000fc80000000003 */
[----:B------:R-:W-:-:S04]  /*08b0*/  FFMA R18, R0, R3, RZ ;  /* 0x0000000300127223 */ /* 0x000fc800000000ff */
[----:B------:R-:W-:-:S04]  /*08c0*/  FFMA R15, R19, R18, R0 ;  /* 0x00000012130f7223 */ /* 0x000fc80000000000 */
[----:B------:R-:W-:-:S04]  /*08d0*/  FFMA R18, R3, R15, R18 ;  /* 0x0000000f03127223 */ /* 0x000fc80000000012 */
[----:B------:R-:W-:-:S04]  /*08e0*/  FFMA R19, R19, R18, R0 ;  /* 0x0000001213137223 */ /* 0x000fc80000000000 */
[----:B------:R-:W-:-:S05]  /*08f0*/  FFMA R0, R3, R19, R18 ;  /* 0x0000001303007223 */ /* 0x000fca0000000012 */
[----:B------:R-:W-:-:S04]  /*0900*/  SHF.R.U32.HI R14, RZ, 0x17, R0 ;  /* 0x00000017ff0e7819 */ /* 0x000fc80000011600 */
[----:B------:R-:W-:-:S05]  /*0910*/  LOP3.LUT R14, R14, 0xff, RZ, 0xc0, !PT ;  /* 0x000000ff0e0e7812 */ /* 0x000fca00078ec0ff */
[----:B------:R-:W-:-:S04]  /*0920*/  IMAD.IADD R17, R14, 0x1, R13 ;  /* 0x000000010e117824 */ /* 0x000fc800078e020d */
[----:B------:R-:W-:-:S05]  /*0930*/  VIADD R14, R17, 0xffffffff ;  /* 0xffffffff110e7836 */ /* 0x000fca0000000000 */
[----:B------:R-:W-:-:S13]  /*0940*/  ISETP.GE.U32.AND P0, PT, R14, 0xfe, PT ;  /* 0x000000fe0e00780c */ /* 0x000fda0003f06070 */
[----:B------:R-:W-:Y:S05]  /*0950*/  @!P0 BRA `(.L_x_14) ;  /* 0x0000000000808947 */ /* 0x000fea0003800000 */
[----:B------:R-:W-:-:S13]  /*0960*/  ISETP.GT.AND P0, PT, R17, 0xfe, PT ;  /* 0x000000fe1100780c */ /* 0x000fda0003f04270 */
[----:B------:R-:W-:Y:S05]  /*0970*/  @P0 BRA `(.L_x_15) ;  /* 0x00000000006c0947 */ /* 0x000fea0003800000 */
[----:B------:R-:W-:-:S13]  /*0980*/  ISETP.GE.AND P0, PT, R17, 0x1, PT ;  /* 0x000000011100780c */ /* 0x000fda0003f06270 */
[----:B------:R-:W-:Y:S05]  /*0990*/  @P0 BRA `(.L_x_16) ;  /* 0x0000000000740947 */ /* 0x000fea0003800000 */
[----:B------:R-:W-:Y:S02]  /*09a0*/  ISETP.GE.AND P0, PT, R17, -0x18, PT ;  /* 0xffffffe81100780c */ /* 0x000fe40003f06270 */
[----:B------:R-:W-:-:S11]  /*09b0*/  LOP3.LUT R0, R0, 0x80000000, RZ, 0xc0, !PT ;  /* 0x8000000000007812 */ /* 0x000fd600078ec0ff */
[----:B------:R-:W-:Y:S05]  /*09c0*/  @!P0 BRA `(.L_x_16) ;  /* 0x0000000000688947 */ /* 0x000fea0003800000 */
[-CC-:B------:R-:W-:Y:S01]  /*09d0*/  FFMA.RZ R13, R3, R19.reuse, R18.reuse ;  /* 0x00000013030d7223 */ /* 0x180fe2000000c012 */
[----:B------:R-:W-:Y:S02]  /*09e0*/  VIADD R16, R17, 0x20 ;  /* 0x0000002011107836 */ /* 0x000fe40000000000 */
[-CC-:B------:R-:W-:Y:S01]  /*09f0*/  FFMA.RM R14, R3, R19.reuse, R18.reuse ;  /* 0x00000013030e7223 */ /* 0x180fe20000004012 */
[----:B------:R-:W-:Y:S02]  /*0a00*/  ISETP.NE.AND P2, PT, R17, RZ, PT ;  /* 0x000000ff1100720c */ /* 0x000fe40003f45270 */
[----:B------:R-:W-:Y:S01]  /*0a10*/  LOP3.LUT R15, R13, 0x7fffff, RZ, 0xc0, !PT ;  /* 0x007fffff0d0f7812 */ /* 0x000fe200078ec0ff */
[----:B------:R-:W-:Y:S01]  /*0a20*/  FFMA.RP R13, R3, R19, R18 ;  /* 0x00000013030d7223 */ /* 0x000fe20000008012 */
[----:B------:R-:W-:Y:S01]  /*0a30*/  IMAD.MOV R3, RZ, RZ, -R17 ;  /* 0x000000ffff037224 */ /* 0x000fe200078e0a11 */
[----:B------:R-:W-:Y:S02]  /*0a40*/  ISETP.NE.AND P1, PT, R17, RZ, PT ;  /* 0x000000ff1100720c */ /* 0x000fe40003f25270 */
[----:B------:R-:W-:-:S02]  /*0a50*/  LOP3.LUT R15, R15, 0x800000, RZ, 0xfc, !PT ;  /* 0x008000000f0f7812 */ /* 0x000fc400078efcff */
[----:B------:R-:W-:Y:S02]  /*0a60*/  FSETP.NEU.FTZ.AND P0, PT, R13, R14, PT ;  /* 0x0000000e0d00720b */ /* 0x000fe40003f1d000 */
[----:B------:R-:W-:Y:S02]  /*0a70*/  SHF.L.U32 R16, R15, R16, RZ ;  /* 0x000000100f107219 */ /* 0x000fe400000006ff */
[----:B------:R-:W-:Y:S02]  /*0a80*/  SEL R14, R3, RZ, P2 ;  /* 0x000000ff030e7207 */ /* 0x000fe40001000000 */
[----:B------:R-:W-:Y:S02]  /*0a90*/  ISETP.NE.AND P1, PT, R16, RZ, P1 ;  /* 0x000000ff1000720c */ /* 0x000fe40000f25270 */
[----:B------:R-:W-:Y:S02]  /*0aa0*/  SHF.R.U32.HI R14, RZ, R14, R15 ;  /* 0x0000000eff0e7219 */ /* 0x000fe4000001160f */
[----:B------:R-:W-:-:S02]  /*0ab0*/  PLOP3.LUT P0, PT, P0, P1, PT, 0xf8, 0x8f ;  /* 0x00000000008f781c */ /* 0x000fc40000703f70 */
[----:B------:R-:W-:Y:S02]  /*0ac0*/  SHF.R.U32.HI R16, RZ, 0x1, R14 ;  /* 0x00000001ff107819 */ /* 0x000fe4000001160e */
[----:B------:R-:W-:-:S04]  /*0ad0*/  SEL R3, RZ, 0x1, !P0 ;  /* 0x00000001ff037807 */ /* 0x000fc80004000000 */
[----:B------:R-:W-:-:S04]  /*0ae0*/  LOP3.LUT R3, R3, 0x1, R16, 0xf8, !PT ;  /* 0x0000000103037812 */ /* 0x000fc800078ef810 */
[----:B------:R-:W-:-:S05]  /*0af0*/  LOP3.LUT R3, R3, R14, RZ, 0xc0, !PT ;  /* 0x0000000e03037212 */ /* 0x000fca00078ec0ff */
[----:B------:R-:W-:-:S05]  /*0b00*/  IMAD.IADD R3, R16, 0x1, R3 ;  /* 0x0000000110037824 */ /* 0x000fca00078e0203 */
[----:B------:R-:W-:Y:S01]  /*0b10*/  LOP3.LUT R0, R3, R0, RZ, 0xfc, !PT ;  /* 0x0000000003007212 */ /* 0x000fe200078efcff */
[----:B------:R-:W-:Y:S06]  /*0b20*/  BRA `(.L_x_16) ;  /* 0x0000000000107947 */ /* 0x000fec0003800000 */
.L_x_15:
[----:B------:R-:W-:-:S04]  /*0b30*/  LOP3.LUT R0, R0, 0x80000000, RZ, 0xc0, !PT ;  /* 0x8000000000007812 */ /* 0x000fc800078ec0ff */
[----:B------:R-:W-:Y:S01]  /*0b40*/  LOP3.LUT R0, R0, 0x7f800000, RZ, 0xfc, !PT ;  /* 0x7f80000000007812 */ /* 0x000fe200078efcff */
[----:B------:R-:W-:Y:S06]  /*0b50*/  BRA `(.L_x_16) ;  /* 0x0000000000047947 */ /* 0x000fec0003800000 */
.L_x_14:
[----:B------:R-:W-:-:S07]  /*0b60*/  IMAD R0, R13, 0x800000, R0 ;  /* 0x008000000d007824 */ /* 0x000fce00078e0200 */
.L_x_16:
[----:B------:R-:W-:Y:S05]  /*0b70*/  BSYNC.RECONVERGENT B3 ;  /* 0x0000000000037941 */ /* 0x000fea0003800200 */
.L_x_13:
[----:B------:R-:W-:Y:S05]  /*0b80*/  BRA `(.L_x_17) ;  /* 0x0000000000207947 */ /* 0x000fea0003800000 */
.L_x_12:
[----:B------:R-:W-:-:S04]  /*0b90*/  LOP3.LUT R0, R16, 0x80000000, R15, 0x48, !PT ;  /* 0x8000000010007812 */ /* 0x000fc800078e480f */
[----:B------:R-:W-:Y:S01]  /*0ba0*/  LOP3.LUT R0, R0, 0x7f800000, RZ, 0xfc, !PT ;  /* 0x7f80000000007812 */ /* 0x000fe200078efcff */
[----:B------:R-:W-:Y:S06]  /*0bb0*/  BRA `(.L_x_17) ;  /* 0x0000000000147947 */ /* 0x000fec0003800000 */
.L_x_11:
[----:B------:R-:W-:Y:S01]  /*0bc0*/  LOP3.LUT R0, R16, 0x80000000, R15, 0x48, !PT ;  /* 0x8000000010007812 */ /* 0x000fe200078e480f */
[----:B------:R-:W-:Y:S06]  /*0bd0*/  BRA `(.L_x_17) ;  /* 0x00000000000c7947 */ /* 0x000fec0003800000 */
.L_x_10:
[----:B------:R-:W0:Y:S01]  /*0be0*/  MUFU.RSQ R0, -QNAN ;  /* 0xffc0000000007908 */ /* 0x000e220000001400 */
[----:B------:R-:W-:Y:S05]  /*0bf0*/  BRA `(.L_x_17) ;  /* 0x0000000000047947 */ /* 0x000fea0003800000 */
.L_x_9:
[----:B------:R-:W-:-:S07]  /*0c00*/  FADD.FTZ R0, R0, R3 ;  /* 0x0000000300007221 */ /* 0x000fce0000010000 */
.L_x_17:
[----:B------:R-:W-:Y:S05]  /*0c10*/  BSYNC.RECONVERGENT B2 ;  /* 0x0000000000027941 */ /* 0x000fea0003800200 */
.L_x_7:
[----:B------:R-:W-:-:S04]  /*0c20*/  IMAD.MOV.U32 R13, RZ, RZ, 0x0 ;  /* 0x00000000ff0d7424 */ /* 0x000fc800078e00ff */
[----:B0-----:R-:W-:Y:S05]  /*0c30*/  RET.REL.NODEC R12 `(_Z15nmsKernelSimpleILi256EEvP4BBoxmS1_mf) ;  /* 0xfffffff00cf07950 */ /* 0x001fea0003c3ffff */
.L_x_18:
[----:B------:R-:W-:-:S00]  /*0c40*/  BRA `(.L_x_18) ;  /* 0xfffffffc00fc7947 */ /* 0x000fc0000383ffff */
[----:B------:R-:W-:-:S00]  /*0c50*/  NOP ;  /* 0x0000000000007918 */ /* 0x000fc00000000000 */
        /* <DEDUP_REMOVED lines=10> */
.L_x_19:


//--------------------- .nv.shared._Z15nmsKernelSimpleILi256EEvP4BBoxmS1_mf --------------------------
	.section	.nv.shared._Z15nmsKernelSimpleILi256EEvP4BBoxmS1_mf,"aw",@nobits
	.sectionflags	@""
.nv.shared._Z15nmsKernelSimpleILi256EEvP4BBoxmS1_mf:
	.zero		1280


//--------------------- .nv.shared.reserved.0     --------------------------
	.section	.nv.shared.reserved.0,"aw",@nobits
	.weak		__nv_reservedSMEM_offset_0_alias
	.size		__nv_reservedSMEM_offset_0_alias, 0, 64
	.other		__nv_reservedSMEM_offset_0_alias,@"STO_CUDA_RESERVED_SHARED STV_DEFAULT"
__nv_reservedSMEM_offset_0_alias:
	.zero		0
	.zero		64


//--------------------- .nv.constant0._Z15nmsKernelSimpleILi256EEvP4BBoxmS1_mf --------------------------
	.section	.nv.constant0._Z15nmsKernelSimpleILi256EEvP4BBoxmS1_mf,"a",@progbits
	.sectionflags	@""
	.align	4
.nv.constant0._Z15nmsKernelSimpleILi256EEvP4BBoxmS1_mf:
	.zero		932


//--------------------- SYMBOLS --------------------------

	.type		.nv.reservedSmem.offset0,@object
	.size		.nv.reservedSmem.offset0,0x4
	.type		.nv.reservedSmem.cap,@object
	.size		.nv.reservedSmem.cap,0x4
